//
// Generated by NVIDIA NVVM Compiler
//
// Compiler Build ID: CL-36424714
// Cuda compilation tools, release 13.0, V13.0.88
// Based on NVVM 20.0.0
//

.version 9.0
.target sm_100
.address_size 64

	// .globl	_Z16kernel_add_imagePhS_S_iii

.visible .entry _Z16kernel_add_imagePhS_S_iii(
	.param .u64 .ptr .align 1 _Z16kernel_add_imagePhS_S_iii_param_0,
	.param .u64 .ptr .align 1 _Z16kernel_add_imagePhS_S_iii_param_1,
	.param .u64 .ptr .align 1 _Z16kernel_add_imagePhS_S_iii_param_2,
	.param .u32 _Z16kernel_add_imagePhS_S_iii_param_3,
	.param .u32 _Z16kernel_add_imagePhS_S_iii_param_4,
	.param .u32 _Z16kernel_add_imagePhS_S_iii_param_5
)
{
	.reg .b16 	%rs<14>;
	.reg .b32 	%r<6>;
	.reg .b64 	%rd<11>;

	ld.param.u64 	%rd1, [_Z16kernel_add_imagePhS_S_iii_param_0];
	ld.param.u64 	%rd2, [_Z16kernel_add_imagePhS_S_iii_param_1];
	ld.param.u64 	%rd3, [_Z16kernel_add_imagePhS_S_iii_param_2];
	cvta.to.global.u64 	%rd4, %rd3;
	cvta.to.global.u64 	%rd5, %rd2;
	cvta.to.global.u64 	%rd6, %rd1;
	mov.u32 	%r1, %ntid.x;
	mov.u32 	%r2, %ctaid.x;
	mov.u32 	%r3, %tid.x;
	mad.lo.s32 	%r4, %r1, %r2, %r3;
	shl.b32 	%r5, %r4, 2;
	cvt.s64.s32 	%rd7, %r5;
	add.s64 	%rd8, %rd6, %rd7;
	ld.global.u8 	%rs1, [%rd8];
	add.s64 	%rd9, %rd5, %rd7;
	ld.global.u8 	%rs2, [%rd9];
	add.s16 	%rs3, %rs2, %rs1;
	shr.u16 	%rs4, %rs3, 1;
	add.s64 	%rd10, %rd4, %rd7;
	st.global.u8 	[%rd10], %rs4;
	ld.global.u8 	%rs5, [%rd8+1];
	ld.global.u8 	%rs6, [%rd9+1];
	add.s16 	%rs7, %rs6, %rs5;
	shr.u16 	%rs8, %rs7, 1;
	st.global.u8 	[%rd10+1], %rs8;
	ld.global.u8 	%rs9, [%rd8+2];
	ld.global.u8 	%rs10, [%rd9+2];
	add.s16 	%rs11, %rs10, %rs9;
	shr.u16 	%rs12, %rs11, 1;
	st.global.u8 	[%rd10+2], %rs12;
	mov.b16 	%rs13, 255;
	st.global.u8 	[%rd10+3], %rs13;
	ret;

}


// ===== COMPILED SASS (sm_100) =====

	.target	sm_100

	.elftype	@"ET_EXEC"


//--------------------- .note.nv.tkinfo           --------------------------
	.section	.note.nv.tkinfo,"",@"SHT_NOTE"
	.sectionflags	@"SHF_NOTE_NV_TKINFO"
	.tkinfo
        /*0018*/ 	.word	0x00000002
        /*0030*/ 	.string	""
        /*0030*/ 	.string	"ptxas"
        /*0030*/ 	.string	"Cuda compilation tools, release 13.0, V13.0.88"
        /*0030*/ 	.string	"Build cuda_13.0.r13.0/compiler.36424714_0"
        /*0030*/ 	.string	"-arch sm_100 -m 64 "



//--------------------- .note.nv.cuinfo           --------------------------
	.section	.note.nv.cuinfo,"",@"SHT_NOTE"
	.sectionflags	@"SHF_NOTE_NV_CUINFO"
        /*0018*/ 	.short	0x0002
        /*001a*/ 	.short	0x0064
        /*001c*/ 	.short	0x0082
	.zero		2


//--------------------- .nv.info                  --------------------------
	.section	.nv.info,"",@"SHT_CUDA_INFO"
	.align	4


	//----- nvinfo : EIATTR_REGCOUNT
	.align		4
        /*0000*/ 	.byte	0x04, 0x2f
        /*0002*/ 	.short	(.L_1 - .L_0)
	.align		4
.L_0:
        /*0004*/ 	.word	index@(_Z16kernel_add_imagePhS_S_iii)
        /*0008*/ 	.word	0x00000010


	//----- nvinfo : EIATTR_FRAME_SIZE
	.align		4
.L_1:
        /*000c*/ 	.byte	0x04, 0x11
        /*000e*/ 	.short	(.L_3 - .L_2)
	.align		4
.L_2:
        /*0010*/ 	.word	index@(_Z16kernel_add_imagePhS_S_iii)
        /*0014*/ 	.word	0x00000000


	//----- nvinfo : EIATTR_MIN_STACK_SIZE
	.align		4
.L_3:
        /*0018*/ 	.byte	0x04, 0x12
        /*001a*/ 	.short	(.L_5 - .L_4)
	.align		4
.L_4:
        /*001c*/ 	.word	index@(_Z16kernel_add_imagePhS_S_iii)
        /*0020*/ 	.word	0x00000000
.L_5:


//--------------------- .nv.compat                --------------------------
	.section	.nv.compat,"",@"SHT_CUDA_COMPAT_INFO"
	.align	4
        /*0000*/ 	.byte	0x02, 0x09, 0x00, 0x00, 0x02, 0x02, 0x01, 0x00, 0x02, 0x05, 0x05, 0x00, 0x03, 0x07, 0x01, 0x01
        /*0010*/ 	.byte	0x02, 0x03, 0x00, 0x00, 0x02, 0x06, 0x01, 0x00, 0x04, 0x0b, 0x08, 0x00, 0x09, 0x00, 0x00, 0x00
        /*0020*/ 	.byte	0x00, 0x00, 0x00, 0x00


//--------------------- .nv.info._Z16kernel_add_imagePhS_S_iii --------------------------
	.section	.nv.info._Z16kernel_add_imagePhS_S_iii,"",@"SHT_CUDA_INFO"
	.sectionflags	@""
	.align	4


	//----- nvinfo : EIATTR_CUDA_API_VERSION
	.align		4
        /*0000*/ 	.byte	0x04, 0x37
        /*0002*/ 	.short	(.L_7 - .L_6)
.L_6:
        /*0004*/ 	.word	0x00000082


	//----- nvinfo : EIATTR_KPARAM_INFO
	.align		4
.L_7:
        /*0008*/ 	.byte	0x04, 0x17
        /*000a*/ 	.short	(.L_9 - .L_8)
.L_8:
        /*000c*/ 	.word	0x00000000
        /*0010*/ 	.short	0x0005
        /*0012*/ 	.short	0x0020
        /*0014*/ 	.byte	0x00, 0xf0, 0x11, 0x00


	//----- nvinfo : EIATTR_KPARAM_INFO
	.align		4
.L_9:
        /*0018*/ 	.byte	0x04, 0x17
        /*001a*/ 	.short	(.L_11 - .L_10)
.L_10:
        /*001c*/ 	.word	0x00000000
        /*0020*/ 	.short	0x0004
        /*0022*/ 	.short	0x001c
        /*0024*/ 	.byte	0x00, 0xf0, 0x11, 0x00


	//----- nvinfo : EIATTR_KPARAM_INFO
	.align		4
.L_11:
        /*0028*/ 	.byte	0x04, 0x17
        /*002a*/ 	.short	(.L_13 - .L_12)
.L_12:
        /*002c*/ 	.word	0x00000000
        /*0030*/ 	.short	0x0003
        /*0032*/ 	.short	0x0018
        /*0034*/ 	.byte	0x00, 0xf0, 0x11, 0x00


	//----- nvinfo : EIATTR_KPARAM_INFO
	.align		4
.L_13:
        /*0038*/ 	.byte	0x04, 0x17
        /*003a*/ 	.short	(.L_15 - .L_14)
.L_14:
        /*003c*/ 	.word	0x00000000
        /*0040*/ 	.short	0x0002
        /*0042*/ 	.short	0x0010
        /*0044*/ 	.byte	0x00, 0xf5, 0x21, 0x00


	//----- nvinfo : EIATTR_KPARAM_INFO
	.align		4
.L_15:
        /*0048*/ 	.byte	0x04, 0x17
        /*004a*/ 	.short	(.L_17 - .L_16)
.L_16:
        /*004c*/ 	.word	0x00000000
        /*0050*/ 	.short	0x0001
        /*0052*/ 	.short	0x0008
        /*0054*/ 	.byte	0x00, 0xf5, 0x21, 0x00


	//----- nvinfo : EIATTR_KPARAM_INFO
	.align		4
.L_17:
        /*0058*/ 	.byte	0x04, 0x17
        /*005a*/ 	.short	(.L_19 - .L_18)
.L_18:
        /*005c*/ 	.word	0x00000000
        /*0060*/ 	.short	0x0000
        /*0062*/ 	.short	0x0000
        /*0064*/ 	.byte	0x00, 0xf5, 0x21, 0x00


	//----- nvinfo : EIATTR_SPARSE_MMA_MASK
	.align		4
.L_19:
        /*0068*/ 	.byte	0x03, 0x50
        /*006a*/ 	.short	0x0000


	//----- nvinfo : EIATTR_MAXREG_COUNT
	.align		4
        /*006c*/ 	.byte	0x03, 0x1b
        /*006e*/ 	.short	0x00ff


	//----- nvinfo : EIATTR_MERCURY_ISA_VERSION
	.align		4
        /*0070*/ 	.byte	0x03, 0x5f
        /*0072*/ 	.short	0x0101


	//----- nvinfo : EIATTR_VRC_CTA_INIT_COUNT
	.align		4
        /*0074*/ 	.byte	0x02, 0x4a
	.zero		1
	.zero		1


	//----- nvinfo : EIATTR_EXIT_INSTR_OFFSETS
	.align		4
        /*0078*/ 	.byte	0x04, 0x1c
        /*007a*/ 	.short	(.L_21 - .L_20)


	//   ....[0]....
.L_20:
        /*007c*/ 	.word	0x00000220


	//----- nvinfo : EIATTR_CBANK_PARAM_SIZE
	.align		4
.L_21:
        /*0080*/ 	.byte	0x03, 0x19
        /*0082*/ 	.short	0x0024


	//----- nvinfo : EIATTR_PARAM_CBANK
	.align		4
        /*0084*/ 	.byte	0x04, 0x0a
        /*0086*/ 	.short	(.L_23 - .L_22)
	.align		4
.L_22:
        /*0088*/ 	.word	index@(.nv.constant0._Z16kernel_add_imagePhS_S_iii)
        /*008c*/ 	.short	0x0380
        /*008e*/ 	.short	0x0024


	//----- nvinfo : EIATTR_SW_WAR
	.align		4
.L_23:
        /*0090*/ 	.byte	0x04, 0x36
        /*0092*/ 	.short	(.L_25 - .L_24)
.L_24:
        /*0094*/ 	.word	0x00000008
.L_25:


//--------------------- .nv.callgraph             --------------------------
	.section	.nv.callgraph,"",@"SHT_CUDA_CALLGRAPH"
	.align	4
	.sectionentsize	8
	.align		4
        /*0000*/ 	.word	0x00000000
	.align		4
        /*0004*/ 	.word	0xffffffff
	.align		4
        /*0008*/ 	.word	0x00000000
	.align		4
        /*000c*/ 	.word	0xfffffffe
	.align		4
        /*0010*/ 	.word	0x00000000
	.align		4
        /*0014*/ 	.word	0xfffffffd
	.align		4
        /*0018*/ 	.word	0x00000000
	.align		4
        /*001c*/ 	.word	0xfffffffc


//--------------------- .text._Z16kernel_add_imagePhS_S_iii --------------------------
	.section	.text._Z16kernel_add_imagePhS_S_iii,"ax",@progbits
	.align	128
        .global         _Z16kernel_add_imagePhS_S_iii
        .type           _Z16kernel_add_imagePhS_S_iii,@function
        .size           _Z16kernel_add_imagePhS_S_iii,(.L_x_1 - _Z16kernel_add_imagePhS_S_iii)
        .other          _Z16kernel_add_imagePhS_S_iii,@"STO_CUDA_ENTRY STV_DEFAULT"
_Z16kernel_add_imagePhS_S_iii:
.text._Z16kernel_add_imagePhS_S_iii:
[----:B------:R-:W-:Y:S01]  /*0000*/  LDC R1, c[0x0][0x37c] ;  /* 0x0000df00ff017b82 */ /* 0x000fe20000000800 */
[----:B------:R-:W0:Y:S01]  /*0010*/  S2R R0, SR_CTAID.X ;  /* 0x0000000000007919 */ /* 0x000e220000002500 */
[----:B------:R-:W0:Y:S01]  /*0020*/  LDCU UR4, c[0x0][0x360] ;  /* 0x00006c00ff0477ac */ /* 0x000e220008000800 */
[----:B------:R-:W0:Y:S01]  /*0030*/  S2R R3, SR_TID.X ;  /* 0x0000000000037919 */ /* 0x000e220000002100 */
[----:B------:R-:W1:Y:S01]  /*0040*/  LDCU.128 UR8, c[0x0][0x380] ;  /* 0x00007000ff0877ac */ /* 0x000e620008000c00 */
[----:B------:R-:W2:Y:S01]  /*0050*/  LDCU.64 UR6, c[0x0][0x390] ;  /* 0x00007200ff0677ac */ /* 0x000ea20008000a00 */
[----:B0-----:R-:W-:Y:S01]  /*0060*/  IMAD R0, R0, UR4, R3 ;  /* 0x0000000400007c24 */ /* 0x001fe2000f8e0203 */
[----:B------:R-:W0:Y:S03]  /*0070*/  LDCU.64 UR4, c[0x0][0x358] ;  /* 0x00006b00ff0477ac */ /* 0x000e260008000a00 */
[----:B------:R-:W-:-:S05]  /*0080*/  IMAD.SHL.U32 R0, R0, 0x4, RZ ;  /* 0x0000000400007824 */ /* 0x000fca00078e00ff */
[C---:B-1----:R-:W-:Y:S02]  /*0090*/  IADD3 R4, P0, PT, R0.reuse, UR8, RZ ;  /* 0x0000000800047c10 */ /* 0x042fe4000ff1e0ff */
[----:B------:R-:W-:Y:S02]  /*00a0*/  SHF.R.S32.HI R9, RZ, 0x1f, R0 ;  /* 0x0000001fff097819 */ /* 0x000fe40000011400 */
[----:B------:R-:W-:Y:S02]  /*00b0*/  IADD3 R6, P1, PT, R0, UR10, RZ ;  /* 0x0000000a00067c10 */ /* 0x000fe4000ff3e0ff */
[C---:B------:R-:W-:Y:S02]  /*00c0*/  IADD3.X R5, PT, PT, R9.reuse, UR9, RZ, P0, !PT ;  /* 0x0000000909057c10 */ /* 0x040fe400087fe4ff */
[----:B------:R-:W-:-:S03]  /*00d0*/  IADD3.X R7, PT, PT, R9, UR11, RZ, P1, !PT ;  /* 0x0000000b09077c10 */ /* 0x000fc60008ffe4ff */
[----:B0-----:R-:W3:Y:S04]  /*00e0*/  LDG.E.U8 R3, desc[UR4][R4.64] ;  /* 0x0000000404037981 */ /* 0x001ee8000c1e1100 */
[----:B------:R-:W3:Y:S01]  /*00f0*/  LDG.E.U8 R8, desc[UR4][R6.64] ;  /* 0x0000000406087981 */ /* 0x000ee2000c1e1100 */
[----:B--2---:R-:W-:Y:S01]  /*0100*/  IADD3 R2, P0, PT, R0, UR6, RZ ;  /* 0x0000000600027c10 */ /* 0x004fe2000ff1e0ff */
[----:B---3--:R-:W-:-:S03]  /*0110*/  IMAD.IADD R8, R3, 0x1, R8 ;  /* 0x0000000103087824 */ /* 0x008fc600078e0208 */
[----:B------:R-:W-:Y:S02]  /*0120*/  IADD3.X R3, PT, PT, R9, UR7, RZ, P0, !PT ;  /* 0x0000000709037c10 */ /* 0x000fe400087fe4ff */
[----:B------:R-:W-:-:S05]  /*0130*/  SHF.R.U32.HI R9, RZ, 0x1, R8 ;  /* 0x00000001ff097819 */ /* 0x000fca0000011608 */
[----:B------:R0:W-:Y:S04]  /*0140*/  STG.E.U8 desc[UR4][R2.64], R9 ;  /* 0x0000000902007986 */ /* 0x0001e8000c101104 */
[----:B------:R-:W2:Y:S04]  /*0150*/  LDG.E.U8 R0, desc[UR4][R4.64+0x1] ;  /* 0x0000010404007981 */ /* 0x000ea8000c1e1100 */
[----:B------:R-:W2:Y:S02]  /*0160*/  LDG.E.U8 R11, desc[UR4][R6.64+0x1] ;  /* 0x00000104060b7981 */ /* 0x000ea4000c1e1100 */
[----:B--2---:R-:W-:-:S05]  /*0170*/  IMAD.IADD R0, R0, 0x1, R11 ;  /* 0x0000000100007824 */ /* 0x004fca00078e020b */
[----:B------:R-:W-:-:S05]  /*0180*/  SHF.R.U32.HI R11, RZ, 0x1, R0 ;  /* 0x00000001ff0b7819 */ /* 0x000fca0000011600 */
[----:B------:R-:W-:Y:S04]  /*0190*/  STG.E.U8 desc[UR4][R2.64+0x1], R11 ;  /* 0x0000010b02007986 */ /* 0x000fe8000c101104 */
[----:B------:R1:W2:Y:S04]  /*01a0*/  LDG.E.U8 R0, desc[UR4][R4.64+0x2] ;  /* 0x0000020404007981 */ /* 0x0002a8000c1e1100 */
[----:B------:R-:W2:Y:S01]  /*01b0*/  LDG.E.U8 R13, desc[UR4][R6.64+0x2] ;  /* 0x00000204060d7981 */ /* 0x000ea2000c1e1100 */
[----:B------:R-:W-:-:S05]  /*01c0*/  IMAD.MOV.U32 R8, RZ, RZ, 0xff ;  /* 0x000000ffff087424 */ /* 0x000fca00078e00ff */
[----:B-1----:R-:W-:-:S05]  /*01d0*/  PRMT R5, R8, 0x7610, R5 ;  /* 0x0000761008057816 */ /* 0x002fca0000000005 */
[----:B------:R-:W-:Y:S01]  /*01e0*/  STG.E.U8 desc[UR4][R2.64+0x3], R5 ;  /* 0x0000030502007986 */ /* 0x000fe2000c101104 */
[----:B--2---:R-:W-:-:S05]  /*01f0*/  IMAD.IADD R0, R0, 0x1, R13 ;  /* 0x0000000100007824 */ /* 0x004fca00078e020d */
[----:B0-----:R-:W-:-:S05]  /*0200*/  SHF.R.U32.HI R9, RZ, 0x1, R0 ;  /* 0x00000001ff097819 */ /* 0x001fca0000011600 */
[----:B------:R-:W-:Y:S01]  /*0210*/  STG.E.U8 desc[UR4][R2.64+0x2], R9 ;  /* 0x0000020902007986 */ /* 0x000fe2000c101104 */
[----:B------:R-:W-:Y:S05]  /*0220*/  EXIT ;  /* 0x000000000000794d */ /* 0x000fea0003800000 */
.L_x_0:
[----:B------:R-:W-:-:S00]  /*0230*/  BRA `(.L_x_0) ;  /* 0xfffffffc00fc7947 */ /* 0x000fc0000383ffff */
[----:B------:R-:W-:-:S00]  /*0240*/  NOP ;  /* 0x0000000000007918 */ /* 0x000fc00000000000 */
        /* <DEDUP_REMOVED lines=11> */
.L_x_1:


//--------------------- .nv.shared.reserved.0     --------------------------
	.section	.nv.shared.reserved.0,"aw",@nobits
	.weak		__nv_reservedSMEM_offset_0_alias
	.size		__nv_reservedSMEM_offset_0_alias, 0, 64
	.other		__nv_reservedSMEM_offset_0_alias,@"STO_CUDA_RESERVED_SHARED STV_DEFAULT"
__nv_reservedSMEM_offset_0_alias:
	.zero		0
	.zero		64


//--------------------- .nv.constant0._Z16kernel_add_imagePhS_S_iii --------------------------
	.section	.nv.constant0._Z16kernel_add_imagePhS_S_iii,"a",@progbits
	.sectionflags	@""
	.align	4
.nv.constant0._Z16kernel_add_imagePhS_S_iii:
	.zero		932


//--------------------- SYMBOLS --------------------------

	.type		.nv.reservedSmem.offset0,@object
	.size		.nv.reservedSmem.offset0,0x4
